//
// Generated by NVIDIA NVVM Compiler
//
// Compiler Build ID: CL-36424714
// Cuda compilation tools, release 13.0, V13.0.88
// Based on NVVM 20.0.0
//

.version 9.0
.target sm_100
.address_size 64

	// .globl	_Z15matrixMulKernelPfS_S_i

.visible .entry _Z15matrixMulKernelPfS_S_i(
	.param .u64 .ptr .align 1 _Z15matrixMulKernelPfS_S_i_param_0,
	.param .u64 .ptr .align 1 _Z15matrixMulKernelPfS_S_i_param_1,
	.param .u64 .ptr .align 1 _Z15matrixMulKernelPfS_S_i_param_2,
	.param .u32 _Z15matrixMulKernelPfS_S_i_param_3
)
{
	.reg .pred 	%p<10>;
	.reg .b32 	%r<81>;
	.reg .b32 	%f<67>;
	.reg .b64 	%rd<48>;

	ld.param.u64 	%rd5, [_Z15matrixMulKernelPfS_S_i_param_0];
	ld.param.u64 	%rd6, [_Z15matrixMulKernelPfS_S_i_param_1];
	ld.param.u64 	%rd4, [_Z15matrixMulKernelPfS_S_i_param_2];
	ld.param.u32 	%r44, [_Z15matrixMulKernelPfS_S_i_param_3];
	cvta.to.global.u64 	%rd1, %rd6;
	cvta.to.global.u64 	%rd2, %rd5;
	mov.u32 	%r45, %ntid.x;
	mov.u32 	%r46, %ctaid.x;
	mov.u32 	%r47, %tid.x;
	mad.lo.s32 	%r1, %r45, %r46, %r47;
	mov.u32 	%r48, %ntid.y;
	mov.u32 	%r49, %ctaid.y;
	mul.lo.s32 	%r2, %r48, %r49;
	mov.u32 	%r3, %tid.y;
	add.s32 	%r50, %r2, %r3;
	max.s32 	%r51, %r1, %r50;
	setp.ge.s32 	%p1, %r51, %r44;
	@%p1 bra 	$L__BB0_13;
	mul.lo.s32 	%r5, %r44, %r1;
	and.b32  	%r6, %r44, 7;
	setp.lt.u32 	%p2, %r44, 8;
	mov.f32 	%f66, 0f00000000;
	mov.b32 	%r79, 0;
	@%p2 bra 	$L__BB0_4;
	and.b32  	%r79, %r44, 2147483640;
	neg.s32 	%r77, %r79;
	add.s32 	%r53, %r3, %r44;
	add.s32 	%r76, %r53, %r2;
	shl.b32 	%r10, %r44, 3;
	shl.b32 	%r54, %r44, 1;
	add.s32 	%r75, %r50, %r54;
	mad.lo.s32 	%r74, %r44, 3, %r50;
	shl.b32 	%r55, %r44, 2;
	add.s32 	%r73, %r50, %r55;
	mad.lo.s32 	%r72, %r44, 5, %r50;
	mad.lo.s32 	%r71, %r44, 6, %r50;
	mad.lo.s32 	%r70, %r44, 7, %r50;
	add.s64 	%rd3, %rd2, 16;
	mov.f32 	%f66, 0f00000000;
	mov.u32 	%r68, %r5;
	mov.u32 	%r69, %r50;
$L__BB0_3:
	.pragma "nounroll";
	mul.wide.s32 	%rd7, %r68, 4;
	add.s64 	%rd8, %rd3, %rd7;
	ld.global.f32 	%f16, [%rd8+-16];
	mul.wide.u32 	%rd9, %r69, 4;
	add.s64 	%rd10, %rd1, %rd9;
	ld.global.f32 	%f17, [%rd10];
	fma.rn.f32 	%f18, %f16, %f17, %f66;
	ld.global.f32 	%f19, [%rd8+-12];
	mul.wide.u32 	%rd11, %r76, 4;
	add.s64 	%rd12, %rd1, %rd11;
	ld.global.f32 	%f20, [%rd12];
	fma.rn.f32 	%f21, %f19, %f20, %f18;
	ld.global.f32 	%f22, [%rd8+-8];
	mul.wide.u32 	%rd13, %r75, 4;
	add.s64 	%rd14, %rd1, %rd13;
	ld.global.f32 	%f23, [%rd14];
	fma.rn.f32 	%f24, %f22, %f23, %f21;
	ld.global.f32 	%f25, [%rd8+-4];
	mul.wide.u32 	%rd15, %r74, 4;
	add.s64 	%rd16, %rd1, %rd15;
	ld.global.f32 	%f26, [%rd16];
	fma.rn.f32 	%f27, %f25, %f26, %f24;
	ld.global.f32 	%f28, [%rd8];
	mul.wide.u32 	%rd17, %r73, 4;
	add.s64 	%rd18, %rd1, %rd17;
	ld.global.f32 	%f29, [%rd18];
	fma.rn.f32 	%f30, %f28, %f29, %f27;
	ld.global.f32 	%f31, [%rd8+4];
	mul.wide.u32 	%rd19, %r72, 4;
	add.s64 	%rd20, %rd1, %rd19;
	ld.global.f32 	%f32, [%rd20];
	fma.rn.f32 	%f33, %f31, %f32, %f30;
	ld.global.f32 	%f34, [%rd8+8];
	mul.wide.u32 	%rd21, %r71, 4;
	add.s64 	%rd22, %rd1, %rd21;
	ld.global.f32 	%f35, [%rd22];
	fma.rn.f32 	%f36, %f34, %f35, %f33;
	ld.global.f32 	%f37, [%rd8+12];
	mul.wide.u32 	%rd23, %r70, 4;
	add.s64 	%rd24, %rd1, %rd23;
	ld.global.f32 	%f38, [%rd24];
	fma.rn.f32 	%f66, %f37, %f38, %f36;
	add.s32 	%r77, %r77, 8;
	add.s32 	%r76, %r76, %r10;
	add.s32 	%r75, %r75, %r10;
	add.s32 	%r74, %r74, %r10;
	add.s32 	%r73, %r73, %r10;
	add.s32 	%r72, %r72, %r10;
	add.s32 	%r71, %r71, %r10;
	add.s32 	%r70, %r70, %r10;
	add.s32 	%r69, %r69, %r10;
	add.s32 	%r68, %r68, 8;
	setp.ne.s32 	%p3, %r77, 0;
	@%p3 bra 	$L__BB0_3;
$L__BB0_4:
	setp.eq.s32 	%p4, %r6, 0;
	@%p4 bra 	$L__BB0_12;
	and.b32  	%r38, %r44, 3;
	setp.lt.u32 	%p5, %r6, 4;
	@%p5 bra 	$L__BB0_7;
	add.s32 	%r56, %r79, %r5;
	mul.wide.s32 	%rd25, %r56, 4;
	add.s64 	%rd26, %rd2, %rd25;
	ld.global.f32 	%f40, [%rd26];
	mad.lo.s32 	%r57, %r79, %r44, %r50;
	mul.wide.u32 	%rd27, %r57, 4;
	add.s64 	%rd28, %rd1, %rd27;
	ld.global.f32 	%f41, [%rd28];
	fma.rn.f32 	%f42, %f40, %f41, %f66;
	ld.global.f32 	%f43, [%rd26+4];
	add.s32 	%r58, %r57, %r44;
	mul.wide.u32 	%rd29, %r58, 4;
	add.s64 	%rd30, %rd1, %rd29;
	ld.global.f32 	%f44, [%rd30];
	fma.rn.f32 	%f45, %f43, %f44, %f42;
	ld.global.f32 	%f46, [%rd26+8];
	add.s32 	%r59, %r58, %r44;
	mul.wide.u32 	%rd31, %r59, 4;
	add.s64 	%rd32, %rd1, %rd31;
	ld.global.f32 	%f47, [%rd32];
	fma.rn.f32 	%f48, %f46, %f47, %f45;
	ld.global.f32 	%f49, [%rd26+12];
	add.s32 	%r60, %r59, %r44;
	mul.wide.u32 	%rd33, %r60, 4;
	add.s64 	%rd34, %rd1, %rd33;
	ld.global.f32 	%f50, [%rd34];
	fma.rn.f32 	%f66, %f49, %f50, %f48;
	add.s32 	%r79, %r79, 4;
$L__BB0_7:
	setp.eq.s32 	%p6, %r38, 0;
	@%p6 bra 	$L__BB0_12;
	setp.eq.s32 	%p7, %r38, 1;
	@%p7 bra 	$L__BB0_10;
	add.s32 	%r61, %r79, %r5;
	mul.wide.s32 	%rd35, %r61, 4;
	add.s64 	%rd36, %rd2, %rd35;
	ld.global.f32 	%f52, [%rd36];
	mad.lo.s32 	%r62, %r79, %r44, %r50;
	mul.wide.u32 	%rd37, %r62, 4;
	add.s64 	%rd38, %rd1, %rd37;
	ld.global.f32 	%f53, [%rd38];
	fma.rn.f32 	%f54, %f52, %f53, %f66;
	ld.global.f32 	%f55, [%rd36+4];
	add.s32 	%r63, %r62, %r44;
	mul.wide.u32 	%rd39, %r63, 4;
	add.s64 	%rd40, %rd1, %rd39;
	ld.global.f32 	%f56, [%rd40];
	fma.rn.f32 	%f66, %f55, %f56, %f54;
	add.s32 	%r79, %r79, 2;
$L__BB0_10:
	and.b32  	%r64, %r44, 1;
	setp.eq.b32 	%p8, %r64, 1;
	not.pred 	%p9, %p8;
	@%p9 bra 	$L__BB0_12;
	add.s32 	%r65, %r79, %r5;
	mul.wide.s32 	%rd41, %r65, 4;
	add.s64 	%rd42, %rd2, %rd41;
	ld.global.f32 	%f57, [%rd42];
	mad.lo.s32 	%r66, %r79, %r44, %r50;
	mul.wide.u32 	%rd43, %r66, 4;
	add.s64 	%rd44, %rd1, %rd43;
	ld.global.f32 	%f58, [%rd44];
	fma.rn.f32 	%f66, %f57, %f58, %f66;
$L__BB0_12:
	add.s32 	%r67, %r5, %r50;
	cvta.to.global.u64 	%rd45, %rd4;
	mul.wide.s32 	%rd46, %r67, 4;
	add.s64 	%rd47, %rd45, %rd46;
	st.global.f32 	[%rd47], %f66;
$L__BB0_13:
	ret;

}


// ===== COMPILED SASS (sm_100) =====

	.target	sm_100

	.elftype	@"ET_EXEC"


//--------------------- .note.nv.tkinfo           --------------------------
	.section	.note.nv.tkinfo,"",@"SHT_NOTE"
	.sectionflags	@"SHF_NOTE_NV_TKINFO"
	.tkinfo
        /*0018*/ 	.word	0x00000002
        /*0030*/ 	.string	""
        /*0030*/ 	.string	"ptxas"
        /*0030*/ 	.string	"Cuda compilation tools, release 13.0, V13.0.88"
        /*0030*/ 	.string	"Build cuda_13.0.r13.0/compiler.36424714_0"
        /*0030*/ 	.string	"-arch sm_100 -m 64 "



//--------------------- .note.nv.cuinfo           --------------------------
	.section	.note.nv.cuinfo,"",@"SHT_NOTE"
	.sectionflags	@"SHF_NOTE_NV_CUINFO"
        /*0018*/ 	.short	0x0002
        /*001a*/ 	.short	0x0064
        /*001c*/ 	.short	0x0082
	.zero		2


//--------------------- .nv.info                  --------------------------
	.section	.nv.info,"",@"SHT_CUDA_INFO"
	.align	4


	//----- nvinfo : EIATTR_REGCOUNT
	.align		4
        /*0000*/ 	.byte	0x04, 0x2f
        /*0002*/ 	.short	(.L_1 - .L_0)
	.align		4
.L_0:
        /*0004*/ 	.word	index@(_Z15matrixMulKernelPfS_S_i)
        /*0008*/ 	.word	0x00000020


	//----- nvinfo : EIATTR_FRAME_SIZE
	.align		4
.L_1:
        /*000c*/ 	.byte	0x04, 0x11
        /*000e*/ 	.short	(.L_3 - .L_2)
	.align		4
.L_2:
        /*0010*/ 	.word	index@(_Z15matrixMulKernelPfS_S_i)
        /*0014*/ 	.word	0x00000000


	//----- nvinfo : EIATTR_MIN_STACK_SIZE
	.align		4
.L_3:
        /*0018*/ 	.byte	0x04, 0x12
        /*001a*/ 	.short	(.L_5 - .L_4)
	.align		4
.L_4:
        /*001c*/ 	.word	index@(_Z15matrixMulKernelPfS_S_i)
        /*0020*/ 	.word	0x00000000
.L_5:


//--------------------- .nv.compat                --------------------------
	.section	.nv.compat,"",@"SHT_CUDA_COMPAT_INFO"
	.align	4
        /*0000*/ 	.byte	0x02, 0x09, 0x00, 0x00, 0x02, 0x02, 0x01, 0x00, 0x02, 0x05, 0x05, 0x00, 0x03, 0x07, 0x01, 0x01
        /*0010*/ 	.byte	0x02, 0x03, 0x00, 0x00, 0x02, 0x06, 0x01, 0x00, 0x04, 0x0b, 0x08, 0x00, 0x09, 0x00, 0x00, 0x00
        /*0020*/ 	.byte	0x00, 0x00, 0x00, 0x00


//--------------------- .nv.info._Z15matrixMulKernelPfS_S_i --------------------------
	.section	.nv.info._Z15matrixMulKernelPfS_S_i,"",@"SHT_CUDA_INFO"
	.sectionflags	@""
	.align	4


	//----- nvinfo : EIATTR_CUDA_API_VERSION
	.align		4
        /*0000*/ 	.byte	0x04, 0x37
        /*0002*/ 	.short	(.L_7 - .L_6)
.L_6:
        /*0004*/ 	.word	0x00000082


	//----- nvinfo : EIATTR_KPARAM_INFO
	.align		4
.L_7:
        /*0008*/ 	.byte	0x04, 0x17
        /*000a*/ 	.short	(.L_9 - .L_8)
.L_8:
        /*000c*/ 	.word	0x00000000
        /*0010*/ 	.short	0x0003
        /*0012*/ 	.short	0x0018
        /*0014*/ 	.byte	0x00, 0xf0, 0x11, 0x00


	//----- nvinfo : EIATTR_KPARAM_INFO
	.align		4
.L_9:
        /*0018*/ 	.byte	0x04, 0x17
        /*001a*/ 	.short	(.L_11 - .L_10)
.L_10:
        /*001c*/ 	.word	0x00000000
        /*0020*/ 	.short	0x0002
        /*0022*/ 	.short	0x0010
        /*0024*/ 	.byte	0x00, 0xf5, 0x21, 0x00


	//----- nvinfo : EIATTR_KPARAM_INFO
	.align		4
.L_11:
        /*0028*/ 	.byte	0x04, 0x17
        /*002a*/ 	.short	(.L_13 - .L_12)
.L_12:
        /*002c*/ 	.word	0x00000000
        /*0030*/ 	.short	0x0001
        /*0032*/ 	.short	0x0008
        /*0034*/ 	.byte	0x00, 0xf5, 0x21, 0x00


	//----- nvinfo : EIATTR_KPARAM_INFO
	.align		4
.L_13:
        /*0038*/ 	.byte	0x04, 0x17
        /*003a*/ 	.short	(.L_15 - .L_14)
.L_14:
        /*003c*/ 	.word	0x00000000
        /*0040*/ 	.short	0x0000
        /*0042*/ 	.short	0x0000
        /*0044*/ 	.byte	0x00, 0xf5, 0x21, 0x00


	//----- nvinfo : EIATTR_SPARSE_MMA_MASK
	.align		4
.L_15:
        /*0048*/ 	.byte	0x03, 0x50
        /*004a*/ 	.short	0x0000


	//----- nvinfo : EIATTR_MAXREG_COUNT
	.align		4
        /*004c*/ 	.byte	0x03, 0x1b
        /*004e*/ 	.short	0x00ff


	//----- nvinfo : EIATTR_MERCURY_ISA_VERSION
	.align		4
        /*0050*/ 	.byte	0x03, 0x5f
        /*0052*/ 	.short	0x0101


	//----- nvinfo : EIATTR_VRC_CTA_INIT_COUNT
	.align		4
        /*0054*/ 	.byte	0x02, 0x4a
	.zero		1
	.zero		1


	//----- nvinfo : EIATTR_EXIT_INSTR_OFFSETS
	.align		4
        /*0058*/ 	.byte	0x04, 0x1c
        /*005a*/ 	.short	(.L_17 - .L_16)


	//   ....[0]....
.L_16:
        /*005c*/ 	.word	0x000000d0


	//   ....[1]....
        /*0060*/ 	.word	0x00000930


	//----- nvinfo : EIATTR_CBANK_PARAM_SIZE
	.align		4
.L_17:
        /*0064*/ 	.byte	0x03, 0x19
        /*0066*/ 	.short	0x001c


	//----- nvinfo : EIATTR_PARAM_CBANK
	.align		4
        /*0068*/ 	.byte	0x04, 0x0a
        /*006a*/ 	.short	(.L_19 - .L_18)
	.align		4
.L_18:
        /*006c*/ 	.word	index@(.nv.constant0._Z15matrixMulKernelPfS_S_i)
        /*0070*/ 	.short	0x0380
        /*0072*/ 	.short	0x001c


	//----- nvinfo : EIATTR_SW_WAR
	.align		4
.L_19:
        /*0074*/ 	.byte	0x04, 0x36
        /*0076*/ 	.short	(.L_21 - .L_20)
.L_20:
        /*0078*/ 	.word	0x00000008
.L_21:


//--------------------- .nv.callgraph             --------------------------
	.section	.nv.callgraph,"",@"SHT_CUDA_CALLGRAPH"
	.align	4
	.sectionentsize	8
	.align		4
        /*0000*/ 	.word	0x00000000
	.align		4
        /*0004*/ 	.word	0xffffffff
	.align		4
        /*0008*/ 	.word	0x00000000
	.align		4
        /*000c*/ 	.word	0xfffffffe
	.align		4
        /*0010*/ 	.word	0x00000000
	.align		4
        /*0014*/ 	.word	0xfffffffd
	.align		4
        /*0018*/ 	.word	0x00000000
	.align		4
        /*001c*/ 	.word	0xfffffffc


//--------------------- .text._Z15matrixMulKernelPfS_S_i --------------------------
	.section	.text._Z15matrixMulKernelPfS_S_i,"ax",@progbits
	.align	128
        .global         _Z15matrixMulKernelPfS_S_i
        .type           _Z15matrixMulKernelPfS_S_i,@function
        .size           _Z15matrixMulKernelPfS_S_i,(.L_x_5 - _Z15matrixMulKernelPfS_S_i)
        .other          _Z15matrixMulKernelPfS_S_i,@"STO_CUDA_ENTRY STV_DEFAULT"
_Z15matrixMulKernelPfS_S_i:
.text._Z15matrixMulKernelPfS_S_i:
[----:B------:R-:W-:Y:S01]  /*0000*/  LDC R1, c[0x0][0x37c] ;  /* 0x0000df00ff017b82 */ /* 0x000fe20000000800 */
[----:B------:R-:W0:Y:S07]  /*0010*/  S2R R4, SR_CTAID.X ;  /* 0x0000000000047919 */ /* 0x000e2e0000002500 */
[----:B------:R-:W1:Y:S01]  /*0020*/  S2UR UR5, SR_CTAID.Y ;  /* 0x00000000000579c3 */ /* 0x000e620000002600 */
[----:B------:R-:W0:Y:S01]  /*0030*/  LDCU UR6, c[0x0][0x360] ;  /* 0x00006c00ff0677ac */ /* 0x000e220008000800 */
[----:B------:R-:W0:Y:S01]  /*0040*/  S2R R3, SR_TID.X ;  /* 0x0000000000037919 */ /* 0x000e220000002100 */
[----:B------:R-:W1:Y:S01]  /*0050*/  LDCU UR4, c[0x0][0x364] ;  /* 0x00006c80ff0477ac */ /* 0x000e620008000800 */
[----:B------:R-:W2:Y:S04]  /*0060*/  S2R R9, SR_TID.Y ;  /* 0x0000000000097919 */ /* 0x000ea80000002200 */
[----:B------:R-:W3:Y:S01]  /*0070*/  LDC R0, c[0x0][0x398] ;  /* 0x0000e600ff007b82 */ /* 0x000ee20000000800 */
[----:B-1----:R-:W-:Y:S01]  /*0080*/  UIMAD UR4, UR4, UR5, URZ ;  /* 0x00000005040472a4 */ /* 0x002fe2000f8e02ff */
[----:B0-----:R-:W-:-:S05]  /*0090*/  IMAD R4, R4, UR6, R3 ;  /* 0x0000000604047c24 */ /* 0x001fca000f8e0203 */
[----:B--2---:R-:W-:-:S04]  /*00a0*/  IADD3 R3, PT, PT, R9, UR4, RZ ;  /* 0x0000000409037c10 */ /* 0x004fc8000fffe0ff */
[----:B------:R-:W-:-:S04]  /*00b0*/  VIMNMX R5, PT, PT, R4, R3, !PT ;  /* 0x0000000304057248 */ /* 0x000fc80007fe0100 */
[----:B---3--:R-:W-:-:S13]  /*00c0*/  ISETP.GE.AND P0, PT, R5, R0, PT ;  /* 0x000000000500720c */ /* 0x008fda0003f06270 */
[----:B------:R-:W-:Y:S05]  /*00d0*/  @P0 EXIT ;  /* 0x000000000000094d */ /* 0x000fea0003800000 */
[C---:B------:R-:W-:Y:S01]  /*00e0*/  ISETP.GE.U32.AND P1, PT, R0.reuse, 0x8, PT ;  /* 0x000000080000780c */ /* 0x040fe20003f26070 */
[----:B------:R-:W0:Y:S01]  /*00f0*/  LDCU.64 UR8, c[0x0][0x358] ;  /* 0x00006b00ff0877ac */ /* 0x000e220008000a00 */
[----:B------:R-:W-:Y:S01]  /*0100*/  LOP3.LUT R2, R0, 0x7, RZ, 0xc0, !PT ;  /* 0x0000000700027812 */ /* 0x000fe200078ec0ff */
[----:B------:R-:W-:Y:S02]  /*0110*/  HFMA2 R10, -RZ, RZ, 0, 0 ;  /* 0x00000000ff0a7431 */ /* 0x000fe400000001ff */
[----:B------:R-:W-:Y:S01]  /*0120*/  IMAD R4, R4, R0, RZ ;  /* 0x0000000004047224 */ /* 0x000fe200078e02ff */
[----:B------:R-:W-:Y:S02]  /*0130*/  MOV R7, RZ ;  /* 0x000000ff00077202 */ /* 0x000fe40000000f00 */
[----:B------:R-:W-:-:S05]  /*0140*/  ISETP.NE.AND P0, PT, R2, RZ, PT ;  /* 0x000000ff0200720c */ /* 0x000fca0003f05270 */
[----:B------:R-:W-:Y:S08]  /*0150*/  @!P1 BRA `(.L_x_0) ;  /* 0x0000000000fc9947 */ /* 0x000ff00003800000 */
[----:B------:R-:W1:Y:S01]  /*0160*/  LDCU.64 UR6, c[0x0][0x380] ;  /* 0x00007000ff0677ac */ /* 0x000e620008000a00 */
[C---:B------:R-:W-:Y:S01]  /*0170*/  LOP3.LUT R7, R0.reuse, 0x7ffffff8, RZ, 0xc0, !PT ;  /* 0x7ffffff800077812 */ /* 0x040fe200078ec0ff */
[C-C-:B------:R-:W-:Y:S01]  /*0180*/  IMAD R11, R0.reuse, 0x3, R3.reuse ;  /* 0x00000003000b7824 */ /* 0x140fe200078e0203 */
[CC--:B------:R-:W-:Y:S01]  /*0190*/  LEA R5, R0.reuse, R3.reuse, 0x1 ;  /* 0x0000000300057211 */ /* 0x0c0fe200078e08ff */
[C-C-:B------:R-:W-:Y:S01]  /*01a0*/  IMAD R15, R0.reuse, 0x5, R3.reuse ;  /* 0x00000005000f7824 */ /* 0x140fe200078e0203 */
[CC--:B------:R-:W-:Y:S01]  /*01b0*/  LEA R13, R0.reuse, R3.reuse, 0x2 ;  /* 0x00000003000d7211 */ /* 0x0c0fe200078e10ff */
[C-C-:B------:R-:W-:Y:S01]  /*01c0*/  IMAD R17, R0.reuse, 0x6, R3.reuse ;  /* 0x0000000600117824 */ /* 0x140fe200078e0203 */
[----:B------:R-:W-:Y:S01]  /*01d0*/  MOV R10, RZ ;  /* 0x000000ff000a7202 */ /* 0x000fe20000000f00 */
[----:B------:R-:W-:Y:S01]  /*01e0*/  IMAD R25, R0, 0x7, R3 ;  /* 0x0000000700197824 */ /* 0x000fe200078e0203 */
[----:B------:R-:W-:Y:S02]  /*01f0*/  MOV R8, R4 ;  /* 0x0000000400087202 */ /* 0x000fe40000000f00 */
[----:B------:R-:W-:-:S02]  /*0200*/  MOV R29, R3 ;  /* 0x00000003001d7202 */ /* 0x000fc40000000f00 */
[----:B------:R-:W-:Y:S02]  /*0210*/  IADD3 R6, PT, PT, -R7, RZ, RZ ;  /* 0x000000ff07067210 */ /* 0x000fe40007ffe1ff */
[----:B------:R-:W-:Y:S01]  /*0220*/  IADD3 R9, PT, PT, R0, UR4, R9 ;  /* 0x0000000400097c10 */ /* 0x000fe2000fffe009 */
[----:B-1----:R-:W-:-:S04]  /*0230*/  UIADD3 UR5, UP0, UPT, UR6, 0x10, URZ ;  /* 0x0000001006057890 */ /* 0x002fc8000ff1e0ff */
[----:B------:R-:W-:-:S12]  /*0240*/  UIADD3.X UR4, UPT, UPT, URZ, UR7, URZ, UP0, !UPT ;  /* 0x00000007ff047290 */ /* 0x000fd800087fe4ff */
.L_x_1:
[----:B------:R-:W1:Y:S01]  /*0250*/  LDC.64 R18, c[0x0][0x388] ;  /* 0x0000e200ff127b82 */ /* 0x000e620000000a00 */
[----:B------:R-:W-:Y:S02]  /*0260*/  MOV R20, UR5 ;  /* 0x0000000500147c02 */ /* 0x000fe40008000f00 */
[----:B------:R-:W-:-:S03]  /*0270*/  MOV R21, UR4 ;  /* 0x0000000400157c02 */ /* 0x000fc60008000f00 */
[----:B------:R-:W-:-:S05]  /*0280*/  IMAD.WIDE R20, R8, 0x4, R20 ;  /* 0x0000000408147825 */ /* 0x000fca00078e0214 */
[----:B0-----:R-:W2:Y:S04]  /*0290*/  LDG.E R12, desc[UR8][R20.64+-0x10] ;  /* 0xfffff008140c7981 */ /* 0x001ea8000c1e1900 */
[----:B------:R-:W3:Y:S04]  /*02a0*/  LDG.E R14, desc[UR8][R20.64+-0xc] ;  /* 0xfffff408140e7981 */ /* 0x000ee8000c1e1900 */
[----:B------:R-:W4:Y:S01]  /*02b0*/  LDG.E R28, desc[UR8][R20.64+-0x8] ;  /* 0xfffff808141c7981 */ /* 0x000f22000c1e1900 */
[----:B-1----:R-:W-:-:S03]  /*02c0*/  IMAD.WIDE.U32 R22, R29, 0x4, R18 ;  /* 0x000000041d167825 */ /* 0x002fc600078e0012 */
[----:B------:R-:W5:Y:S04]  /*02d0*/  LDG.E R16, desc[UR8][R20.64+-0x4] ;  /* 0xfffffc0814107981 */ /* 0x000f68000c1e1900 */
[----:B------:R-:W2:Y:S01]  /*02e0*/  LDG.E R23, desc[UR8][R22.64] ;  /* 0x0000000816177981 */ /* 0x000ea2000c1e1900 */
[----:B------:R-:W-:-:S04]  /*02f0*/  IMAD.WIDE.U32 R26, R9, 0x4, R18 ;  /* 0x00000004091a7825 */ /* 0x000fc800078e0012 */
[----:B--2---:R-:W-:Y:S01]  /*0300*/  FFMA R10, R12, R23, R10 ;  /* 0x000000170c0a7223 */ /* 0x004fe2000000000a */
[--C-:B------:R-:W-:Y:S01]  /*0310*/  IMAD.WIDE.U32 R22, R5, 0x4, R18.reuse ;  /* 0x0000000405167825 */ /* 0x100fe200078e0012 */
[----:B------:R0:W3:Y:S05]  /*0320*/  LDG.E R12, desc[UR8][R26.64] ;  /* 0x000000081a0c7981 */ /* 0x0000ea000c1e1900 */
[----:B------:R-:W4:Y:S01]  /*0330*/  LDG.E R23, desc[UR8][R22.64] ;  /* 0x0000000816177981 */ /* 0x000f22000c1e1900 */
[----:B0-----:R-:W-:-:S05]  /*0340*/  IMAD.WIDE.U32 R26, R11, 0x4, R18 ;  /* 0x000000040b1a7825 */ /* 0x001fca00078e0012 */
[----:B------:R0:W5:Y:S02]  /*0350*/  LDG.E R24, desc[UR8][R26.64] ;  /* 0x000000081a187981 */ /* 0x000164000c1e1900 */
[----:B0-----:R-:W-:-:S04]  /*0360*/  IMAD.WIDE.U32 R26, R13, 0x4, R18 ;  /* 0x000000040d1a7825 */ /* 0x001fc800078e0012 */
[----:B---3--:R-:W-:Y:S02]  /*0370*/  FFMA R10, R14, R12, R10 ;  /* 0x0000000c0e0a7223 */ /* 0x008fe4000000000a */
[----:B------:R-:W2:Y:S02]  /*0380*/  LDG.E R14, desc[UR8][R20.64+0x4] ;  /* 0x00000408140e7981 */ /* 0x000ea4000c1e1900 */
[----:B----4-:R-:W-:Y:S01]  /*0390*/  FFMA R10, R28, R23, R10 ;  /* 0x000000171c0a7223 */ /* 0x010fe2000000000a */
[----:B------:R-:W-:Y:S01]  /*03a0*/  IMAD.WIDE.U32 R22, R15, 0x4, R18 ;  /* 0x000000040f167825 */ /* 0x000fe200078e0012 */
[----:B------:R-:W3:Y:S04]  /*03b0*/  LDG.E R12, desc[UR8][R20.64+0x8] ;  /* 0x00000808140c7981 */ /* 0x000ee8000c1e1900 */
[----:B------:R-:W4:Y:S01]  /*03c0*/  LDG.E R28, desc[UR8][R20.64+0xc] ;  /* 0x00000c08141c7981 */ /* 0x000f22000c1e1900 */
[----:B-----5:R-:W-:-:S03]  /*03d0*/  FFMA R10, R16, R24, R10 ;  /* 0x00000018100a7223 */ /* 0x020fc6000000000a */
[----:B------:R-:W2:Y:S04]  /*03e0*/  LDG.E R23, desc[UR8][R22.64] ;  /* 0x0000000816177981 */ /* 0x000ea8000c1e1900 */
[----:B------:R0:W5:Y:S04]  /*03f0*/  LDG.E R24, desc[UR8][R26.64] ;  /* 0x000000081a187981 */ /* 0x000168000c1e1900 */
[----:B------:R-:W5:Y:S01]  /*0400*/  LDG.E R16, desc[UR8][R20.64] ;  /* 0x0000000814107981 */ /* 0x000f62000c1e1900 */
[----:B0-----:R-:W-:-:S04]  /*0410*/  IMAD.WIDE.U32 R26, R17, 0x4, R18 ;  /* 0x00000004111a7825 */ /* 0x001fc800078e0012 */
[----:B------:R-:W-:Y:S02]  /*0420*/  IMAD.WIDE.U32 R18, R25, 0x4, R18 ;  /* 0x0000000419127825 */ /* 0x000fe400078e0012 */
[----:B------:R-:W3:Y:S04]  /*0430*/  LDG.E R27, desc[UR8][R26.64] ;  /* 0x000000081a1b7981 */ /* 0x000ee8000c1e1900 */
[----:B------:R-:W4:Y:S01]  /*0440*/  LDG.E R19, desc[UR8][R18.64] ;  /* 0x0000000812137981 */ /* 0x000f22000c1e1900 */
[----:B------:R-:W-:-:S04]  /*0450*/  IADD3 R6, PT, PT, R6, 0x8, RZ ;  /* 0x0000000806067810 */ /* 0x000fc80007ffe0ff */
[----:B------:R-:W-:Y:S02]  /*0460*/  ISETP.NE.AND P1, PT, R6, RZ, PT ;  /* 0x000000ff0600720c */ /* 0x000fe40003f25270 */
[C---:B------:R-:W-:Y:S02]  /*0470*/  LEA R9, R0.reuse, R9, 0x3 ;  /* 0x0000000900097211 */ /* 0x040fe400078e18ff */
[C---:B------:R-:W-:Y:S02]  /*0480*/  LEA R5, R0.reuse, R5, 0x3 ;  /* 0x0000000500057211 */ /* 0x040fe400078e18ff */
[C---:B------:R-:W-:Y:S02]  /*0490*/  LEA R11, R0.reuse, R11, 0x3 ;  /* 0x0000000b000b7211 */ /* 0x040fe400078e18ff */
[C---:B------:R-:W-:Y:S02]  /*04a0*/  LEA R13, R0.reuse, R13, 0x3 ;  /* 0x0000000d000d7211 */ /* 0x040fe400078e18ff */
[----:B------:R-:W-:-:S02]  /*04b0*/  LEA R15, R0, R15, 0x3 ;  /* 0x0000000f000f7211 */ /* 0x000fc400078e18ff */
[C---:B------:R-:W-:Y:S02]  /*04c0*/  LEA R17, R0.reuse, R17, 0x3 ;  /* 0x0000001100117211 */ /* 0x040fe400078e18ff */
[C---:B------:R-:W-:Y:S02]  /*04d0*/  LEA R25, R0.reuse, R25, 0x3 ;  /* 0x0000001900197211 */ /* 0x040fe400078e18ff */
[----:B------:R-:W-:Y:S02]  /*04e0*/  LEA R29, R0, R29, 0x3 ;  /* 0x0000001d001d7211 */ /* 0x000fe400078e18ff */
[----:B------:R-:W-:Y:S01]  /*04f0*/  IADD3 R8, PT, PT, R8, 0x8, RZ ;  /* 0x0000000808087810 */ /* 0x000fe20007ffe0ff */
[----:B-----5:R-:W-:-:S04]  /*0500*/  FFMA R10, R16, R24, R10 ;  /* 0x00000018100a7223 */ /* 0x020fc8000000000a */
[----:B--2---:R-:W-:-:S04]  /*0510*/  FFMA R10, R14, R23, R10 ;  /* 0x000000170e0a7223 */ /* 0x004fc8000000000a */
[----:B---3--:R-:W-:-:S04]  /*0520*/  FFMA R10, R12, R27, R10 ;  /* 0x0000001b0c0a7223 */ /* 0x008fc8000000000a */
[----:B----4-:R-:W-:Y:S01]  /*0530*/  FFMA R10, R28, R19, R10 ;  /* 0x000000131c0a7223 */ /* 0x010fe2000000000a */
[----:B------:R-:W-:Y:S06]  /*0540*/  @P1 BRA `(.L_x_1) ;  /* 0xfffffffc00401947 */ /* 0x000fec000383ffff */
.L_x_0:
[----:B------:R-:W-:Y:S05]  /*0550*/  @!P0 BRA `(.L_x_2) ;  /* 0x0000000000e48947 */ /* 0x000fea0003800000 */
[----:B------:R-:W-:Y:S02]  /*0560*/  ISETP.GE.U32.AND P0, PT, R2, 0x4, PT ;  /* 0x000000040200780c */ /* 0x000fe40003f06070 */
[----:B------:R-:W-:-:S04]  /*0570*/  LOP3.LUT R6, R0, 0x3, RZ, 0xc0, !PT ;  /* 0x0000000300067812 */ /* 0x000fc800078ec0ff */
[----:B------:R-:W-:-:S07]  /*0580*/  ISETP.NE.AND P1, PT, R6, RZ, PT ;  /* 0x000000ff0600720c */ /* 0x000fce0003f25270 */
[----:B------:R-:W-:Y:S06]  /*0590*/  @!P0 BRA `(.L_x_3) ;  /* 0x0000000000648947 */ /* 0x000fec0003800000 */
[----:B------:R-:W1:Y:S01]  /*05a0*/  LDC.64 R8, c[0x0][0x388] ;  /* 0x0000e200ff087b82 */ /* 0x000e620000000a00 */
[----:B------:R-:W-:Y:S01]  /*05b0*/  IMAD R19, R7, R0, R3 ;  /* 0x0000000007137224 */ /* 0x000fe200078e0203 */
[----:B------:R-:W-:-:S04]  /*05c0*/  IADD3 R5, PT, PT, R4, R7, RZ ;  /* 0x0000000704057210 */ /* 0x000fc80007ffe0ff */
[-C--:B------:R-:W-:Y:S02]  /*05d0*/  IADD3 R17, PT, PT, R19, R0.reuse, RZ ;  /* 0x0000000013117210 */ /* 0x080fe40007ffe0ff */
[----:B------:R-:W2:Y:S02]  /*05e0*/  LDC.64 R12, c[0x0][0x380] ;  /* 0x0000e000ff0c7b82 */ /* 0x000ea40000000a00 */
[----:B------:R-:W-:Y:S01]  /*05f0*/  IADD3 R11, PT, PT, R17, R0, RZ ;  /* 0x00000000110b7210 */ /* 0x000fe20007ffe0ff */
[----:B-1----:R-:W-:-:S04]  /*0600*/  IMAD.WIDE.U32 R18, R19, 0x4, R8 ;  /* 0x0000000413127825 */ /* 0x002fc800078e0008 */
[----:B------:R-:W-:Y:S02]  /*0610*/  IMAD.WIDE.U32 R16, R17, 0x4, R8 ;  /* 0x0000000411107825 */ /* 0x000fe400078e0008 */
[----:B0-----:R-:W3:Y:S02]  /*0620*/  LDG.E R18, desc[UR8][R18.64] ;  /* 0x0000000812127981 */ /* 0x001ee4000c1e1900 */
[----:B--2---:R-:W-:Y:S02]  /*0630*/  IMAD.WIDE R12, R5, 0x4, R12 ;  /* 0x00000004050c7825 */ /* 0x004fe400078e020c */
[----:B------:R-:W2:Y:S02]  /*0640*/  LDG.E R16, desc[UR8][R16.64] ;  /* 0x0000000810107981 */ /* 0x000ea4000c1e1900 */
[C-C-:B------:R-:W-:Y:S01]  /*0650*/  IMAD.WIDE.U32 R14, R11.reuse, 0x4, R8.reuse ;  /* 0x000000040b0e7825 */ /* 0x140fe200078e0008 */
[----:B------:R-:W-:Y:S01]  /*0660*/  IADD3 R11, PT, PT, R11, R0, RZ ;  /* 0x000000000b0b7210 */ /* 0x000fe20007ffe0ff */
[----:B------:R-:W3:Y:S04]  /*0670*/  LDG.E R5, desc[UR8][R12.64] ;  /* 0x000000080c057981 */ /* 0x000ee8000c1e1900 */
[----:B------:R-:W2:Y:S01]  /*0680*/  LDG.E R2, desc[UR8][R12.64+0x4] ;  /* 0x000004080c027981 */ /* 0x000ea2000c1e1900 */
[----:B------:R-:W-:-:S03]  /*0690*/  IMAD.WIDE.U32 R8, R11, 0x4, R8 ;  /* 0x000000040b087825 */ /* 0x000fc600078e0008 */
[----:B------:R-:W4:Y:S04]  /*06a0*/  LDG.E R14, desc[UR8][R14.64] ;  /* 0x000000080e0e7981 */ /* 0x000f28000c1e1900 */
[----:B------:R-:W4:Y:S04]  /*06b0*/  LDG.E R11, desc[UR8][R12.64+0x8] ;  /* 0x000008080c0b7981 */ /* 0x000f28000c1e1900 */
[----:B------:R-:W5:Y:S04]  /*06c0*/  LDG.E R21, desc[UR8][R12.64+0xc] ;  /* 0x00000c080c157981 */ /* 0x000f68000c1e1900 */
[----:B------:R-:W5:Y:S01]  /*06d0*/  LDG.E R8, desc[UR8][R8.64] ;  /* 0x0000000808087981 */ /* 0x000f62000c1e1900 */
[----:B------:R-:W-:Y:S01]  /*06e0*/  IADD3 R7, PT, PT, R7, 0x4, RZ ;  /* 0x0000000407077810 */ /* 0x000fe20007ffe0ff */
[----:B---3--:R-:W-:-:S04]  /*06f0*/  FFMA R5, R5, R18, R10 ;  /* 0x0000001205057223 */ /* 0x008fc8000000000a */
[----:B--2---:R-:W-:-:S04]  /*0700*/  FFMA R2, R2, R16, R5 ;  /* 0x0000001002027223 */ /* 0x004fc80000000005 */
[----:B----4-:R-:W-:-:S04]  /*0710*/  FFMA R2, R11, R14, R2 ;  /* 0x0000000e0b027223 */ /* 0x010fc80000000002 */
[----:B-----5:R-:W-:-:S07]  /*0720*/  FFMA R10, R21, R8, R2 ;  /* 0x00000008150a7223 */ /* 0x020fce0000000002 */
.L_x_3:
[----:B------:R-:W-:Y:S05]  /*0730*/  @!P1 BRA `(.L_x_2) ;  /* 0x00000000006c9947 */ /* 0x000fea0003800000 */
[----:B------:R-:W1:Y:S01]  /*0740*/  LDC.64 R18, c[0x0][0x388] ;  /* 0x0000e200ff127b82 */ /* 0x000e620000000a00 */
[----:B------:R-:W-:Y:S02]  /*0750*/  ISETP.NE.AND P0, PT, R6, 0x1, PT ;  /* 0x000000010600780c */ /* 0x000fe40003f05270 */
[----:B------:R-:W-:-:S04]  /*0760*/  LOP3.LUT R2, R0, 0x1, RZ, 0xc0, !PT ;  /* 0x0000000100027812 */ /* 0x000fc800078ec0ff */
[----:B------:R-:W-:Y:S01]  /*0770*/  ISETP.NE.U32.AND P1, PT, R2, 0x1, PT ;  /* 0x000000010200780c */ /* 0x000fe20003f25070 */
[----:B------:R-:W2:Y:S06]  /*0780*/  LDC.64 R8, c[0x0][0x380] ;  /* 0x0000e000ff087b82 */ /* 0x000eac0000000a00 */
[C---:B------:R-:W-:Y:S01]  /*0790*/  @P0 IMAD R17, R7.reuse, R0, R3 ;  /* 0x0000000007110224 */ /* 0x040fe200078e0203 */
[----:B------:R-:W-:Y:S01]  /*07a0*/  @P0 IADD3 R5, PT, PT, R4, R7, RZ ;  /* 0x0000000704050210 */ /* 0x000fe20007ffe0ff */
[----:B------:R-:W3:Y:S01]  /*07b0*/  LDC.64 R14, c[0x0][0x380] ;  /* 0x0000e000ff0e7b82 */ /* 0x000ee20000000a00 */
[----:B------:R-:W-:-:S02]  /*07c0*/  @P0 IADD3 R7, PT, PT, R7, 0x2, RZ ;  /* 0x0000000207070810 */ /* 0x000fc40007ffe0ff */
[----:B------:R-:W-:-:S05]  /*07d0*/  @P0 IADD3 R11, PT, PT, R17, R0, RZ ;  /* 0x00000000110b0210 */ /* 0x000fca0007ffe0ff */
[----:B------:R-:W4:Y:S01]  /*07e0*/  LDC.64 R12, c[0x0][0x388] ;  /* 0x0000e200ff0c7b82 */ /* 0x000f220000000a00 */
[----:B-1----:R-:W-:-:S04]  /*07f0*/  @P0 IMAD.WIDE.U32 R16, R17, 0x4, R18 ;  /* 0x0000000411100825 */ /* 0x002fc800078e0012 */
[----:B------:R-:W-:Y:S02]  /*0800*/  @P0 IMAD.WIDE.U32 R18, R11, 0x4, R18 ;  /* 0x000000040b120825 */ /* 0x000fe400078e0012 */
[----:B0-----:R-:W5:Y:S02]  /*0810*/  @P0 LDG.E R16, desc[UR8][R16.64] ;  /* 0x0000000810100981 */ /* 0x001f64000c1e1900 */
[----:B--2---:R-:W-:Y:S01]  /*0820*/  @P0 IMAD.WIDE R8, R5, 0x4, R8 ;  /* 0x0000000405080825 */ /* 0x004fe200078e0208 */
[----:B------:R-:W-:Y:S01]  /*0830*/  @!P1 IADD3 R5, PT, PT, R4, R7, RZ ;  /* 0x0000000704059210 */ /* 0x000fe20007ffe0ff */
[----:B------:R-:W2:Y:S02]  /*0840*/  @P0 LDG.E R18, desc[UR8][R18.64] ;  /* 0x0000000812120981 */ /* 0x000ea4000c1e1900 */
[----:B------:R-:W-:Y:S02]  /*0850*/  @!P1 IMAD R7, R7, R0, R3 ;  /* 0x0000000007079224 */ /* 0x000fe400078e0203 */
[----:B------:R-:W5:Y:S01]  /*0860*/  @P0 LDG.E R11, desc[UR8][R8.64] ;  /* 0x00000008080b0981 */ /* 0x000f62000c1e1900 */
[----:B---3--:R-:W-:-:S03]  /*0870*/  @!P1 IMAD.WIDE R14, R5, 0x4, R14 ;  /* 0x00000004050e9825 */ /* 0x008fc600078e020e */
[----:B------:R-:W2:Y:S04]  /*0880*/  @P0 LDG.E R0, desc[UR8][R8.64+0x4] ;  /* 0x0000040808000981 */ /* 0x000ea8000c1e1900 */
[----:B------:R-:W3:Y:S01]  /*0890*/  @!P1 LDG.E R15, desc[UR8][R14.64] ;  /* 0x000000080e0f9981 */ /* 0x000ee2000c1e1900 */
[----:B----4-:R-:W-:-:S06]  /*08a0*/  @!P1 IMAD.WIDE.U32 R12, R7, 0x4, R12 ;  /* 0x00000004070c9825 */ /* 0x010fcc00078e000c */
[----:B------:R-:W3:Y:S01]  /*08b0*/  @!P1 LDG.E R12, desc[UR8][R12.64] ;  /* 0x000000080c0c9981 */ /* 0x000ee2000c1e1900 */
[----:B-----5:R-:W-:-:S04]  /*08c0*/  @P0 FFMA R11, R11, R16, R10 ;  /* 0x000000100b0b0223 */ /* 0x020fc8000000000a */
[----:B--2---:R-:W-:-:S04]  /*08d0*/  @P0 FFMA R10, R0, R18, R11 ;  /* 0x00000012000a0223 */ /* 0x004fc8000000000b */
[----:B---3--:R-:W-:-:S07]  /*08e0*/  @!P1 FFMA R10, R15, R12, R10 ;  /* 0x0000000c0f0a9223 */ /* 0x008fce000000000a */
.L_x_2:
[----:B------:R-:W1:Y:S01]  /*08f0*/  LDC.64 R6, c[0x0][0x390] ;  /* 0x0000e400ff067b82 */ /* 0x000e620000000a00 */
[----:B------:R-:W-:-:S05]  /*0900*/  IADD3 R3, PT, PT, R3, R4, RZ ;  /* 0x0000000403037210 */ /* 0x000fca0007ffe0ff */
[----:B-1----:R-:W-:-:S05]  /*0910*/  IMAD.WIDE R2, R3, 0x4, R6 ;  /* 0x0000000403027825 */ /* 0x002fca00078e0206 */
[----:B0-----:R-:W-:Y:S01]  /*0920*/  STG.E desc[UR8][R2.64], R10 ;  /* 0x0000000a02007986 */ /* 0x001fe2000c101908 */
[----:B------:R-:W-:Y:S05]  /*0930*/  EXIT ;  /* 0x000000000000794d */ /* 0x000fea0003800000 */
.L_x_4:
[----:B------:R-:W-:-:S00]  /*0940*/  BRA `(.L_x_4) ;  /* 0xfffffffc00fc7947 */ /* 0x000fc0000383ffff */
[----:B------:R-:W-:-:S00]  /*0950*/  NOP ;  /* 0x0000000000007918 */ /* 0x000fc00000000000 */
        /* <DEDUP_REMOVED lines=10> */
.L_x_5:


//--------------------- .nv.shared.reserved.0     --------------------------
	.section	.nv.shared.reserved.0,"aw",@nobits
	.weak		__nv_reservedSMEM_offset_0_alias
	.size		__nv_reservedSMEM_offset_0_alias, 0, 64
	.other		__nv_reservedSMEM_offset_0_alias,@"STO_CUDA_RESERVED_SHARED STV_DEFAULT"
__nv_reservedSMEM_offset_0_alias:
	.zero		0
	.zero		64


//--------------------- .nv.constant0._Z15matrixMulKernelPfS_S_i --------------------------
	.section	.nv.constant0._Z15matrixMulKernelPfS_S_i,"a",@progbits
	.sectionflags	@""
	.align	4
.nv.constant0._Z15matrixMulKernelPfS_S_i:
	.zero		924


//--------------------- SYMBOLS --------------------------

	.type		.nv.reservedSmem.offset0,@object
	.size		.nv.reservedSmem.offset0,0x4
